//
// Generated by NVIDIA NVVM Compiler
//
// Compiler Build ID: CL-36424714
// Cuda compilation tools, release 13.0, V13.0.88
// Based on NVVM 20.0.0
//

.version 9.0
.target sm_100
.address_size 64

	// .globl	_Z11dummyKernelv

.visible .entry _Z11dummyKernelv()
{


	ret;

}


// ===== COMPILED SASS (sm_100) =====

	.target	sm_100

	.elftype	@"ET_EXEC"


//--------------------- .note.nv.tkinfo           --------------------------
	.section	.note.nv.tkinfo,"",@"SHT_NOTE"
	.sectionflags	@"SHF_NOTE_NV_TKINFO"
	.tkinfo
        /*0018*/ 	.word	0x00000002
        /*0030*/ 	.string	""
        /*0030*/ 	.string	"ptxas"
        /*0030*/ 	.string	"Cuda compilation tools, release 13.0, V13.0.88"
        /*0030*/ 	.string	"Build cuda_13.0.r13.0/compiler.36424714_0"
        /*0030*/ 	.string	"-arch sm_100 -m 64 "



//--------------------- .note.nv.cuinfo           --------------------------
	.section	.note.nv.cuinfo,"",@"SHT_NOTE"
	.sectionflags	@"SHF_NOTE_NV_CUINFO"
        /*0018*/ 	.short	0x0002
        /*001a*/ 	.short	0x0064
        /*001c*/ 	.short	0x0082
	.zero		2


//--------------------- .nv.info                  --------------------------
	.section	.nv.info,"",@"SHT_CUDA_INFO"
	.align	4


	//----- nvinfo : EIATTR_REGCOUNT
	.align		4
        /*0000*/ 	.byte	0x04, 0x2f
        /*0002*/ 	.short	(.L_1 - .L_0)
	.align		4
.L_0:
        /*0004*/ 	.word	index@(_Z11dummyKernelv)
        /*0008*/ 	.word	0x00000004


	//----- nvinfo : EIATTR_FRAME_SIZE
	.align		4
.L_1:
        /*000c*/ 	.byte	0x04, 0x11
        /*000e*/ 	.short	(.L_3 - .L_2)
	.align		4
.L_2:
        /*0010*/ 	.word	index@(_Z11dummyKernelv)
        /*0014*/ 	.word	0x00000000


	//----- nvinfo : EIATTR_MIN_STACK_SIZE
	.align		4
.L_3:
        /*0018*/ 	.byte	0x04, 0x12
        /*001a*/ 	.short	(.L_5 - .L_4)
	.align		4
.L_4:
        /*001c*/ 	.word	index@(_Z11dummyKernelv)
        /*0020*/ 	.word	0x00000000
.L_5:


//--------------------- .nv.compat                --------------------------
	.section	.nv.compat,"",@"SHT_CUDA_COMPAT_INFO"
	.align	4
        /*0000*/ 	.byte	0x02, 0x09, 0x00, 0x00, 0x02, 0x02, 0x01, 0x00, 0x02, 0x05, 0x05, 0x00, 0x03, 0x07, 0x01, 0x01
        /*0010*/ 	.byte	0x02, 0x03, 0x00, 0x00, 0x02, 0x06, 0x01, 0x00, 0x04, 0x0b, 0x08, 0x00, 0x09, 0x00, 0x00, 0x00
        /*0020*/ 	.byte	0x00, 0x00, 0x00, 0x00


//--------------------- .nv.info._Z11dummyKernelv --------------------------
	.section	.nv.info._Z11dummyKernelv,"",@"SHT_CUDA_INFO"
	.sectionflags	@""
	.align	4


	//----- nvinfo : EIATTR_CUDA_API_VERSION
	.align		4
        /*0000*/ 	.byte	0x04, 0x37
        /*0002*/ 	.short	(.L_7 - .L_6)
.L_6:
        /*0004*/ 	.word	0x00000082


	//----- nvinfo : EIATTR_SPARSE_MMA_MASK
	.align		4
.L_7:
        /*0008*/ 	.byte	0x03, 0x50
        /*000a*/ 	.short	0x0000


	//----- nvinfo : EIATTR_MAXREG_COUNT
	.align		4
        /*000c*/ 	.byte	0x03, 0x1b
        /*000e*/ 	.short	0x00ff


	//----- nvinfo : EIATTR_MERCURY_ISA_VERSION
	.align		4
        /*0010*/ 	.byte	0x03, 0x5f
        /*0012*/ 	.short	0x0101


	//----- nvinfo : EIATTR_VRC_CTA_INIT_COUNT
	.align		4
        /*0014*/ 	.byte	0x02, 0x4a
	.zero		1
	.zero		1


	//----- nvinfo : EIATTR_EXIT_INSTR_OFFSETS
	.align		4
        /*0018*/ 	.byte	0x04, 0x1c
        /*001a*/ 	.short	(.L_9 - .L_8)


	//   ....[0]....
.L_8:
        /*001c*/ 	.word	0x00000010


	//----- nvinfo : EIATTR_SW_WAR
	.align		4
.L_9:
        /*0020*/ 	.byte	0x04, 0x36
        /*0022*/ 	.short	(.L_11 - .L_10)
.L_10:
        /*0024*/ 	.word	0x00000008
.L_11:


//--------------------- .nv.callgraph             --------------------------
	.section	.nv.callgraph,"",@"SHT_CUDA_CALLGRAPH"
	.align	4
	.sectionentsize	8
	.align		4
        /*0000*/ 	.word	0x00000000
	.align		4
        /*0004*/ 	.word	0xffffffff
	.align		4
        /*0008*/ 	.word	0x00000000
	.align		4
        /*000c*/ 	.word	0xfffffffe
	.align		4
        /*0010*/ 	.word	0x00000000
	.align		4
        /*0014*/ 	.word	0xfffffffd
	.align		4
        /*0018*/ 	.word	0x00000000
	.align		4
        /*001c*/ 	.word	0xfffffffc


//--------------------- .text._Z11dummyKernelv    --------------------------
	.section	.text._Z11dummyKernelv,"ax",@progbits
	.align	128
        .global         _Z11dummyKernelv
        .type           _Z11dummyKernelv,@function
        .size           _Z11dummyKernelv,(.L_x_1 - _Z11dummyKernelv)
        .other          _Z11dummyKernelv,@"STO_CUDA_ENTRY STV_DEFAULT"
_Z11dummyKernelv:
.text._Z11dummyKernelv:
[----:B------:R-:W-:Y:S01]  /*0000*/  LDC R1, c[0x0][0x37c] ;  /* 0x0000df00ff017b82 */ /* 0x000fe20000000800 */
[----:B------:R-:W-:Y:S05]  /*0010*/  EXIT ;  /* 0x000000000000794d */ /* 0x000fea0003800000 */
.L_x_0:
[----:B------:R-:W-:-:S00]  /*0020*/  BRA `(.L_x_0) ;  /* 0xfffffffc00fc7947 */ /* 0x000fc0000383ffff */
[----:B------:R-:W-:-:S00]  /*0030*/  NOP ;  /* 0x0000000000007918 */ /* 0x000fc00000000000 */
        /* <DEDUP_REMOVED lines=12> */
.L_x_1:


//--------------------- .nv.shared.reserved.0     --------------------------
	.section	.nv.shared.reserved.0,"aw",@nobits
	.weak		__nv_reservedSMEM_offset_0_alias
	.size		__nv_reservedSMEM_offset_0_alias, 0, 64
	.other		__nv_reservedSMEM_offset_0_alias,@"STO_CUDA_RESERVED_SHARED STV_DEFAULT"
__nv_reservedSMEM_offset_0_alias:
	.zero		0
	.zero		64


//--------------------- .nv.constant0._Z11dummyKernelv --------------------------
	.section	.nv.constant0._Z11dummyKernelv,"a",@progbits
	.sectionflags	@""
	.align	4
.nv.constant0._Z11dummyKernelv:
	.zero		896


//--------------------- SYMBOLS --------------------------

	.type		.nv.reservedSmem.offset0,@object
	.size		.nv.reservedSmem.offset0,0x4
